	.headerflags	@"EF_CUDA_TEXMODE_UNIFIED EF_CUDA_64BIT_ADDRESS EF_CUDA_ACCELERATORS EF_CUDA_SM90 EF_CUDA_VIRTUAL_SM(EF_CUDA_SM90)"
	.elftype	@"ET_EXEC"


//--------------------- .nv.info                  --------------------------
	.section	.nv.info,"",@"SHT_CUDA_INFO"
	.align	4


	//----- nvinfo : EIATTR_REGCOUNT
	.align		4
        /*0000*/ 	.byte	0x04, 0x2f
        /*0002*/ 	.short	(.L_1 - .L_0)
	.align		4
.L_0:
        /*0004*/ 	.word	index@(triton_poi_fused__to_copy_add_arange_clamp_mul_sub_6)
        /*0008*/ 	.word	0x0000000a


	//----- nvinfo : EIATTR_MIN_STACK_SIZE
	.align		4
.L_1:
        /*000c*/ 	.byte	0x04, 0x12
        /*000e*/ 	.short	(.L_3 - .L_2)
	.align		4
.L_2:
        /*0010*/ 	.word	index@(triton_poi_fused__to_copy_add_arange_clamp_mul_sub_6)
        /*0014*/ 	.word	0x00000000


	//----- nvinfo : EIATTR_FRAME_SIZE
	.align		4
.L_3:
        /*0018*/ 	.byte	0x04, 0x11
        /*001a*/ 	.short	(.L_5 - .L_4)
	.align		4
.L_4:
        /*001c*/ 	.word	index@(triton_poi_fused__to_copy_add_arange_clamp_mul_sub_6)
        /*0020*/ 	.word	0x00000000


	//----- nvinfo : EIATTR_MIN_STACK_SIZE
	.align		4
.L_5:
        /*0024*/ 	.byte	0x04, 0x12
        /*0026*/ 	.short	(.L_7 - .L_6)
	.align		4
.L_6:
        /*0028*/ 	.word	index@(triton_poi_fused__to_copy_add_arange_clamp_mul_sub_6)
        /*002c*/ 	.word	0x00000000
.L_7:


//--------------------- .nv.info.triton_poi_fused__to_copy_add_arange_clamp_mul_sub_6 --------------------------
	.section	.nv.info.triton_poi_fused__to_copy_add_arange_clamp_mul_sub_6,"",@"SHT_CUDA_INFO"
	.sectionflags	@""
	.align	4


	//----- nvinfo : EIATTR_CUDA_API_VERSION
	.align		4
        /*0000*/ 	.byte	0x04, 0x37
        /*0002*/ 	.short	(.L_9 - .L_8)
.L_8:
        /*0004*/ 	.word	0x0000007c


	//----- nvinfo : EIATTR_KPARAM_INFO
	.align		4
.L_9:
        /*0008*/ 	.byte	0x04, 0x17
        /*000a*/ 	.short	(.L_11 - .L_10)
.L_10:
        /*000c*/ 	.word	0x00000000
        /*0010*/ 	.short	0x0001
        /*0012*/ 	.short	0x0008
        /*0014*/ 	.byte	0x00, 0xf0, 0x11, 0x00


	//----- nvinfo : EIATTR_KPARAM_INFO
	.align		4
.L_11:
        /*0018*/ 	.byte	0x04, 0x17
        /*001a*/ 	.short	(.L_13 - .L_12)
.L_12:
        /*001c*/ 	.word	0x00000000
        /*0020*/ 	.short	0x0000
        /*0022*/ 	.short	0x0000
        /*0024*/ 	.byte	0x00, 0xf4, 0x21, 0x00


	//----- nvinfo : EIATTR_SPARSE_MMA_MASK
	.align		4
.L_13:
        /*0028*/ 	.byte	0x03, 0x50
        /*002a*/ 	.short	0x0000


	//----- nvinfo : EIATTR_MAXREG_COUNT
	.align		4
        /*002c*/ 	.byte	0x03, 0x1b
        /*002e*/ 	.short	0x00ff


	//----- nvinfo : EIATTR_EXIT_INSTR_OFFSETS
	.align		4
        /*0030*/ 	.byte	0x04, 0x1c
        /*0032*/ 	.short	(.L_15 - .L_14)


	//   ....[0]....
.L_14:
        /*0034*/ 	.word	0x00000100


	//   ....[1]....
        /*0038*/ 	.word	0x00000130


	//----- nvinfo : EIATTR_REQNTID
	.align		4
.L_15:
        /*003c*/ 	.byte	0x04, 0x10
        /*003e*/ 	.short	(.L_17 - .L_16)
.L_16:
        /*0040*/ 	.word	0x00000020
        /*0044*/ 	.word	0x00000001
        /*0048*/ 	.word	0x00000001


	//----- nvinfo : EIATTR_CBANK_PARAM_SIZE
	.align		4
.L_17:
        /*004c*/ 	.byte	0x03, 0x19
        /*004e*/ 	.short	0x000c


	//----- nvinfo : EIATTR_PARAM_CBANK
	.align		4
        /*0050*/ 	.byte	0x04, 0x0a
        /*0052*/ 	.short	(.L_19 - .L_18)
	.align		4
.L_18:
        /*0054*/ 	.word	index@(.nv.constant0.triton_poi_fused__to_copy_add_arange_clamp_mul_sub_6)
        /*0058*/ 	.short	0x0210
        /*005a*/ 	.short	0x000c


	//----- nvinfo : EIATTR_SW_WAR
	.align		4
.L_19:
        /*005c*/ 	.byte	0x04, 0x36
        /*005e*/ 	.short	(.L_21 - .L_20)
.L_20:
        /*0060*/ 	.word	0x00000008
.L_21:


//--------------------- .nv.callgraph             --------------------------
	.section	.nv.callgraph,"",@"SHT_CUDA_CALLGRAPH"
	.align	4
	.sectionentsize	8
	.align		4
        /*0000*/ 	.word	0x00000000
	.align		4
        /*0004*/ 	.word	0xffffffff
	.align		4
        /*0008*/ 	.word	0x00000000
	.align		4
        /*000c*/ 	.word	0xfffffffe
	.align		4
        /*0010*/ 	.word	0x00000000
	.align		4
        /*0014*/ 	.word	0xfffffffd
	.align		4
        /*0018*/ 	.word	0x00000000
	.align		4
        /*001c*/ 	.word	0xfffffffc


//--------------------- .text.triton_poi_fused__to_copy_add_arange_clamp_mul_sub_6 --------------------------
	.section	.text.triton_poi_fused__to_copy_add_arange_clamp_mul_sub_6,"ax",@progbits
	.align	128
        .global         triton_poi_fused__to_copy_add_arange_clamp_mul_sub_6
        .type           triton_poi_fused__to_copy_add_arange_clamp_mul_sub_6,@function
        .size           triton_poi_fused__to_copy_add_arange_clamp_mul_sub_6,(.L_x_1 - triton_poi_fused__to_copy_add_arange_clamp_mul_sub_6)
        .other          triton_poi_fused__to_copy_add_arange_clamp_mul_sub_6,@"STO_CUDA_ENTRY STV_DEFAULT"
triton_poi_fused__to_copy_add_arange_clamp_mul_sub_6:
.text.triton_poi_fused__to_copy_add_arange_clamp_mul_sub_6:
[----:B------:R-:W0:Y:S02]  /*0000*/  LDC R1, c[0x0][0x28] ;  /* 0x00000a00ff017b82 */ /* 0x000e240000000800 */
[----:B------:R-:W1:Y:S01]  /*0010*/  S2R R0, SR_TID.X ;  /* 0x0000000000007919 */ /* 0x000e620000002100 */
[----:B------:R-:W-:Y:S01]  /*0020*/  HFMA2.MMA R3, -RZ, RZ, 1.75, 0 ;  /* 0x3f000000ff037435 */ /* 0x000fe200000001ff */
[----:B------:R-:W2:Y:S01]  /*0030*/  S2R R5, SR_CTAID.X ;  /* 0x0000000000057919 */ /* 0x000ea20000002500 */
[----:B-1----:R-:W-:-:S05]  /*0040*/  LOP3.LUT R0, R0, 0x1f, RZ, 0xc0, !PT ;  /* 0x0000001f00007812 */ /* 0x002fca00078ec0ff */
[----:B--2---:R-:W-:-:S05]  /*0050*/  IMAD R5, R5, 0x20, R0 ;  /* 0x0000002005057824 */ /* 0x004fca00078e0200 */
[----:B------:R-:W-:Y:S02]  /*0060*/  I2FP.F32.S32 R0, R5 ;  /* 0x0000000500007245 */ /* 0x000fe40000201400 */
[----:B------:R-:W-:-:S03]  /*0070*/  ISETP.GE.AND P0, PT, R5, 0x20, PT ;  /* 0x000000200500780c */ /* 0x000fc60003f06270 */
[----:B------:R-:W-:-:S04]  /*0080*/  FADD R0, R0, 0.5 ;  /* 0x3f00000000007421 */ /* 0x000fc80000000000 */
[----:B------:R-:W-:Y:S02]  /*0090*/  FFMA R0, R0, R3, -0.5 ;  /* 0xbf00000000007423 */ /* 0x000fe40000000003 */
[----:B------:R-:W1:Y:S03]  /*00a0*/  LDC.64 R2, c[0x0][0x210] ;  /* 0x00008400ff027b82 */ /* 0x000e660000000a00 */
[----:B------:R-:W-:-:S04]  /*00b0*/  FMNMX R0, RZ, R0, !PT ;  /* 0x00000000ff007209 */ /* 0x000fc80007800000 */
[----:B------:R-:W2:Y:S02]  /*00c0*/  F2I.TRUNC.NTZ R4, R0 ;  /* 0x0000000000047305 */ /* 0x000ea4000020f100 */
[----:B--2---:R-:W-:Y:S01]  /*00d0*/  I2FP.F32.S32 R7, R4 ;  /* 0x0000000400077245 */ /* 0x004fe20000201400 */
[----:B-1----:R-:W-:-:S04]  /*00e0*/  IMAD.WIDE R2, R5, 0x4, R2 ;  /* 0x0000000405027825 */ /* 0x002fc800078e0202 */
[----:B------:R-:W-:Y:S01]  /*00f0*/  FADD.SAT R7, R0, -R7 ;  /* 0x8000000700077221 */ /* 0x000fe20000002000 */
[----:B------:R-:W-:Y:S06]  /*0100*/  @P0 EXIT ;  /* 0x000000000000094d */ /* 0x000fec0003800000 */
[----:B------:R-:W-:Y:S02]  /*0110*/  ULDC.64 UR4, c[0x0][0x208] ;  /* 0x0000820000047ab9 */ /* 0x000fe40000000a00 */
[----:B------:R-:W-:Y:S01]  /*0120*/  STG.E desc[UR4][R2.64], R7 ;  /* 0x0000000702007986 */ /* 0x000fe2000c101904 */
[----:B------:R-:W-:Y:S05]  /*0130*/  EXIT ;  /* 0x000000000000794d */ /* 0x000fea0003800000 */
.L_x_0:
[----:B------:R-:W-:-:S00]  /*0140*/  BRA `(.L_x_0) ;  /* 0xfffffffc00fc7947 */ /* 0x000fc0000383ffff */
[----:B------:R-:W-:-:S00]  /*0150*/  NOP ;  /* 0x0000000000007918 */ /* 0x000fc00000000000 */
        /* <DEDUP_REMOVED lines=10> */
.L_x_1:


//--------------------- .nv.constant0.triton_poi_fused__to_copy_add_arange_clamp_mul_sub_6 --------------------------
	.section	.nv.constant0.triton_poi_fused__to_copy_add_arange_clamp_mul_sub_6,"a",@progbits
	.sectionflags	@""
	.align	4
.nv.constant0.triton_poi_fused__to_copy_add_arange_clamp_mul_sub_6:
	.zero		540
